	.headerflags	@"EF_CUDA_TEXMODE_UNIFIED EF_CUDA_64BIT_ADDRESS EF_CUDA_ACCELERATORS EF_CUDA_SM90 EF_CUDA_VIRTUAL_SM(EF_CUDA_SM90)"
	.elftype	@"ET_EXEC"


//--------------------- .nv.info                  --------------------------
	.section	.nv.info,"",@"SHT_CUDA_INFO"
	.align	4


	//----- nvinfo : EIATTR_REGCOUNT
	.align		4
        /*0000*/ 	.byte	0x04, 0x2f
        /*0002*/ 	.short	(.L_1 - .L_0)
	.align		4
.L_0:
        /*0004*/ 	.word	index@(triton_poi_fused__safe_softmax_1)
        /*0008*/ 	.word	0x0000000e


	//----- nvinfo : EIATTR_MIN_STACK_SIZE
	.align		4
.L_1:
        /*000c*/ 	.byte	0x04, 0x12
        /*000e*/ 	.short	(.L_3 - .L_2)
	.align		4
.L_2:
        /*0010*/ 	.word	index@(triton_poi_fused__safe_softmax_1)
        /*0014*/ 	.word	0x00000000


	//----- nvinfo : EIATTR_FRAME_SIZE
	.align		4
.L_3:
        /*0018*/ 	.byte	0x04, 0x11
        /*001a*/ 	.short	(.L_5 - .L_4)
	.align		4
.L_4:
        /*001c*/ 	.word	index@(triton_poi_fused__safe_softmax_1)
        /*0020*/ 	.word	0x00000000


	//----- nvinfo : EIATTR_MIN_STACK_SIZE
	.align		4
.L_5:
        /*0024*/ 	.byte	0x04, 0x12
        /*0026*/ 	.short	(.L_7 - .L_6)
	.align		4
.L_6:
        /*0028*/ 	.word	index@(triton_poi_fused__safe_softmax_1)
        /*002c*/ 	.word	0x00000000
.L_7:


//--------------------- .nv.info.triton_poi_fused__safe_softmax_1 --------------------------
	.section	.nv.info.triton_poi_fused__safe_softmax_1,"",@"SHT_CUDA_INFO"
	.sectionflags	@""
	.align	4


	//----- nvinfo : EIATTR_CUDA_API_VERSION
	.align		4
        /*0000*/ 	.byte	0x04, 0x37
        /*0002*/ 	.short	(.L_9 - .L_8)
.L_8:
        /*0004*/ 	.word	0x0000007c


	//----- nvinfo : EIATTR_KPARAM_INFO
	.align		4
.L_9:
        /*0008*/ 	.byte	0x04, 0x17
        /*000a*/ 	.short	(.L_11 - .L_10)
.L_10:
        /*000c*/ 	.word	0x00000000
        /*0010*/ 	.short	0x0002
        /*0012*/ 	.short	0x0010
        /*0014*/ 	.byte	0x00, 0xf0, 0x11, 0x00


	//----- nvinfo : EIATTR_KPARAM_INFO
	.align		4
.L_11:
        /*0018*/ 	.byte	0x04, 0x17
        /*001a*/ 	.short	(.L_13 - .L_12)
.L_12:
        /*001c*/ 	.word	0x00000000
        /*0020*/ 	.short	0x0001
        /*0022*/ 	.short	0x0008
        /*0024*/ 	.byte	0x00, 0xf4, 0x21, 0x00


	//----- nvinfo : EIATTR_KPARAM_INFO
	.align		4
.L_13:
        /*0028*/ 	.byte	0x04, 0x17
        /*002a*/ 	.short	(.L_15 - .L_14)
.L_14:
        /*002c*/ 	.word	0x00000000
        /*0030*/ 	.short	0x0000
        /*0032*/ 	.short	0x0000
        /*0034*/ 	.byte	0x00, 0xf4, 0x21, 0x00


	//----- nvinfo : EIATTR_SPARSE_MMA_MASK
	.align		4
.L_15:
        /*0038*/ 	.byte	0x03, 0x50
        /*003a*/ 	.short	0x0000


	//----- nvinfo : EIATTR_MAXREG_COUNT
	.align		4
        /*003c*/ 	.byte	0x03, 0x1b
        /*003e*/ 	.short	0x00ff


	//----- nvinfo : EIATTR_EXIT_INSTR_OFFSETS
	.align		4
        /*0040*/ 	.byte	0x04, 0x1c
        /*0042*/ 	.short	(.L_17 - .L_16)


	//   ....[0]....
.L_16:
        /*0044*/ 	.word	0x00000280


	//   ....[1]....
        /*0048*/ 	.word	0x000002a0


	//----- nvinfo : EIATTR_REQNTID
	.align		4
.L_17:
        /*004c*/ 	.byte	0x04, 0x10
        /*004e*/ 	.short	(.L_19 - .L_18)
.L_18:
        /*0050*/ 	.word	0x00000080
        /*0054*/ 	.word	0x00000001
        /*0058*/ 	.word	0x00000001


	//----- nvinfo : EIATTR_CBANK_PARAM_SIZE
	.align		4
.L_19:
        /*005c*/ 	.byte	0x03, 0x19
        /*005e*/ 	.short	0x0014


	//----- nvinfo : EIATTR_PARAM_CBANK
	.align		4
        /*0060*/ 	.byte	0x04, 0x0a
        /*0062*/ 	.short	(.L_21 - .L_20)
	.align		4
.L_20:
        /*0064*/ 	.word	index@(.nv.constant0.triton_poi_fused__safe_softmax_1)
        /*0068*/ 	.short	0x0210
        /*006a*/ 	.short	0x0014


	//----- nvinfo : EIATTR_SW_WAR
	.align		4
.L_21:
        /*006c*/ 	.byte	0x04, 0x36
        /*006e*/ 	.short	(.L_23 - .L_22)
.L_22:
        /*0070*/ 	.word	0x00000008
.L_23:


//--------------------- .nv.callgraph             --------------------------
	.section	.nv.callgraph,"",@"SHT_CUDA_CALLGRAPH"
	.align	4
	.sectionentsize	8
	.align		4
        /*0000*/ 	.word	0x00000000
	.align		4
        /*0004*/ 	.word	0xffffffff
	.align		4
        /*0008*/ 	.word	0x00000000
	.align		4
        /*000c*/ 	.word	0xfffffffe
	.align		4
        /*0010*/ 	.word	0x00000000
	.align		4
        /*0014*/ 	.word	0xfffffffd
	.align		4
        /*0018*/ 	.word	0x00000000
	.align		4
        /*001c*/ 	.word	0xfffffffc


//--------------------- .text.triton_poi_fused__safe_softmax_1 --------------------------
	.section	.text.triton_poi_fused__safe_softmax_1,"ax",@progbits
	.align	128
        .global         triton_poi_fused__safe_softmax_1
        .type           triton_poi_fused__safe_softmax_1,@function
        .size           triton_poi_fused__safe_softmax_1,(.L_x_1 - triton_poi_fused__safe_softmax_1)
        .other          triton_poi_fused__safe_softmax_1,@"STO_CUDA_ENTRY STV_DEFAULT"
triton_poi_fused__safe_softmax_1:
.text.triton_poi_fused__safe_softmax_1:
[----:B------:R-:W0:Y:S02]  /*0000*/  LDC R1, c[0x0][0x28] ;  /* 0x00000a00ff017b82 */ /* 0x000e240000000800 */
[----:B------:R-:W1:Y:S01]  /*0010*/  S2R R0, SR_TID.X ;  /* 0x0000000000007919 */ /* 0x000e620000002100 */
[----:B------:R-:W2:Y:S01]  /*0020*/  LDC.64 R2, c[0x0][0x210] ;  /* 0x00008400ff027b82 */ /* 0x000ea20000000a00 */
[----:B------:R-:W-:Y:S01]  /*0030*/  IMAD.MOV.U32 R11, RZ, RZ, RZ ;  /* 0x000000ffff0b7224 */ /* 0x000fe200078e00ff */
[----:B------:R-:W-:Y:S01]  /*0040*/  ULDC.64 UR4, c[0x0][0x208] ;  /* 0x0000820000047ab9 */ /* 0x000fe20000000a00 */
[----:B------:R-:W3:Y:S01]  /*0050*/  S2R R7, SR_CTAID.X ;  /* 0x0000000000077919 */ /* 0x000ee20000002500 */
[----:B------:R-:W-:Y:S01]  /*0060*/  IMAD.MOV.U32 R6, RZ, RZ, RZ ;  /* 0x000000ffff067224 */ /* 0x000fe200078e00ff */
[----:B-1----:R-:W-:Y:S02]  /*0070*/  LOP3.LUT R0, R0, 0x7f, RZ, 0xc0, !PT ;  /* 0x0000007f00007812 */ /* 0x002fe400078ec0ff */
[----:B---3--:R-:W-:-:S03]  /*0080*/  SHF.R.S32.HI R4, RZ, 0x18, R7 ;  /* 0x00000018ff047819 */ /* 0x008fc60000011407 */
[----:B------:R-:W-:Y:S01]  /*0090*/  IMAD R7, R7, 0x80, R0 ;  /* 0x0000008007077824 */ /* 0x000fe200078e0200 */
[----:B------:R-:W-:-:S04]  /*00a0*/  SGXT R0, R4, 0x1 ;  /* 0x000000010400781a */ /* 0x000fc80000000200 */
[----:B------:R-:W-:Y:S02]  /*00b0*/  ISETP.GE.AND P0, PT, R7, 0x100, PT ;  /* 0x000001000700780c */ /* 0x000fe40003f06270 */
[----:B------:R-:W-:-:S04]  /*00c0*/  LEA.HI R0, R0, R7, RZ, 0x2 ;  /* 0x0000000700007211 */ /* 0x000fc800078f10ff */
[----:B------:R-:W-:-:S05]  /*00d0*/  LOP3.LUT R5, R0, 0xfffffffc, RZ, 0xc0, !PT ;  /* 0xfffffffc00057812 */ /* 0x000fca00078ec0ff */
[----:B--2---:R-:W-:-:S05]  /*00e0*/  IMAD.WIDE R4, R5, 0x4, R2 ;  /* 0x0000000405047825 */ /* 0x004fca00078e0202 */
[----:B------:R-:W2:Y:S01]  /*00f0*/  @!P0 LDG.E.EL R11, desc[UR4][R4.64] ;  /* 0x00000004040b8981 */ /* 0x000ea2000c2e1900 */
[----:B------:R-:W-:-:S03]  /*0100*/  CS2R R8, SRZ ;  /* 0x0000000000087805 */ /* 0x000fc6000001ff00 */
[----:B------:R-:W3:Y:S04]  /*0110*/  @!P0 LDG.E.EL R6, desc[UR4][R4.64+0x4] ;  /* 0x0000040404068981 */ /* 0x000ee8000c2e1900 */
[----:B------:R-:W4:Y:S04]  /*0120*/  @!P0 LDG.E.EL R8, desc[UR4][R4.64+0x8] ;  /* 0x0000080404088981 */ /* 0x000f28000c2e1900 */
[----:B------:R-:W5:Y:S01]  /*0130*/  @!P0 LDG.E.EL R9, desc[UR4][R4.64+0xc] ;  /* 0x00000c0404098981 */ /* 0x000f62000c2e1900 */
[----:B------:R-:W-:Y:S02]  /*0140*/  IMAD.MOV.U32 R0, RZ, RZ, RZ ;  /* 0x000000ffff007224 */ /* 0x000fe400078e00ff */
[----:B------:R-:W-:-:S05]  /*0150*/  IMAD.WIDE R2, R7, 0x4, R2 ;  /* 0x0000000407027825 */ /* 0x000fca00078e0202 */
[----:B------:R1:W5:Y:S02]  /*0160*/  @!P0 LDG.E R0, desc[UR4][R2.64] ;  /* 0x0000000402008981 */ /* 0x000364000c1e1900 */
[----:B-1----:R-:W1:Y:S02]  /*0170*/  LDC.64 R2, c[0x0][0x218] ;  /* 0x00008600ff027b82 */ /* 0x002e640000000a00 */
[----:B-1----:R-:W-:Y:S01]  /*0180*/  IMAD.WIDE R2, R7, 0x4, R2 ;  /* 0x0000000407027825 */ /* 0x002fe200078e0202 */
[C---:B--2---:R-:W-:Y:S02]  /*0190*/  FSETP.NAN.AND P2, PT, R11.reuse, R11, PT ;  /* 0x0000000b0b00720b */ /* 0x044fe40003f48000 */
[----:B---3--:R-:W-:-:S11]  /*01a0*/  FSETP.GT.AND P1, PT, R11, R6, PT ;  /* 0x000000060b00720b */ /* 0x008fd60003f24000 */
[----:B------:R-:W-:-:S04]  /*01b0*/  @!P2 FSEL R11, R11, R6, P1 ;  /* 0x000000060b0ba208 */ /* 0x000fc80000800000 */
[C---:B----4-:R-:W-:Y:S02]  /*01c0*/  FSETP.GT.AND P1, PT, R11.reuse, R8, PT ;  /* 0x000000080b00720b */ /* 0x050fe40003f24000 */
[----:B------:R-:W-:-:S11]  /*01d0*/  FSETP.NAN.AND P2, PT, R11, R11, PT ;  /* 0x0000000b0b00720b */ /* 0x000fd60003f48000 */
[----:B------:R-:W-:-:S04]  /*01e0*/  @!P1 FSEL R11, R11, R8, P2 ;  /* 0x000000080b0b9208 */ /* 0x000fc80001000000 */
[C---:B-----5:R-:W-:Y:S02]  /*01f0*/  FSETP.GT.AND P1, PT, R11.reuse, R9, PT ;  /* 0x000000090b00720b */ /* 0x060fe40003f24000 */
[----:B------:R-:W-:-:S11]  /*0200*/  FSETP.NAN.AND P2, PT, R11, R11, PT ;  /* 0x0000000b0b00720b */ /* 0x000fd60003f48000 */
[----:B------:R-:W-:-:S05]  /*0210*/  @!P1 FSEL R11, R11, R9, P2 ;  /* 0x000000090b0b9208 */ /* 0x000fca0001000000 */
[----:B------:R-:W-:-:S04]  /*0220*/  FADD R0, -R11, R0 ;  /* 0x000000000b007221 */ /* 0x000fc80000000100 */
[----:B------:R-:W-:-:S05]  /*0230*/  FMUL R0, R0, 1.4426950216293334961 ;  /* 0x3fb8aa3b00007820 */ /* 0x000fca0000400000 */
[----:B------:R-:W-:-:S13]  /*0240*/  FSETP.GEU.AND P1, PT, R0, -126, PT ;  /* 0xc2fc00000000780b */ /* 0x000fda0003f2e000 */
[----:B------:R-:W-:-:S04]  /*0250*/  @!P1 FMUL R0, R0, 0.5 ;  /* 0x3f00000000009820 */ /* 0x000fc80000400000 */
[----:B------:R-:W1:Y:S02]  /*0260*/  MUFU.EX2 R5, R0 ;  /* 0x0000000000057308 */ /* 0x000e640000000800 */
[----:B-1----:R-:W-:Y:S01]  /*0270*/  @!P1 FMUL R5, R5, R5 ;  /* 0x0000000505059220 */ /* 0x002fe20000400000 */
[----:B------:R-:W-:Y:S06]  /*0280*/  @P0 EXIT ;  /* 0x000000000000094d */ /* 0x000fec0003800000 */
[----:B------:R-:W-:Y:S01]  /*0290*/  STG.E desc[UR4][R2.64], R5 ;  /* 0x0000000502007986 */ /* 0x000fe2000c101904 */
[----:B------:R-:W-:Y:S05]  /*02a0*/  EXIT ;  /* 0x000000000000794d */ /* 0x000fea0003800000 */
.L_x_0:
[----:B------:R-:W-:-:S00]  /*02b0*/  BRA `(.L_x_0) ;  /* 0xfffffffc00fc7947 */ /* 0x000fc0000383ffff */
[----:B------:R-:W-:-:S00]  /*02c0*/  NOP ;  /* 0x0000000000007918 */ /* 0x000fc00000000000 */
        /* <DEDUP_REMOVED lines=11> */
.L_x_1:


//--------------------- .nv.constant0.triton_poi_fused__safe_softmax_1 --------------------------
	.section	.nv.constant0.triton_poi_fused__safe_softmax_1,"a",@progbits
	.sectionflags	@""
	.align	4
.nv.constant0.triton_poi_fused__safe_softmax_1:
	.zero		548
